//
// Generated by NVIDIA NVVM Compiler
//
// Compiler Build ID: CL-36424714
// Cuda compilation tools, release 13.0, V13.0.88
// Based on NVVM 20.0.0
//

.version 9.0
.target sm_100
.address_size 64

	// .globl	_Z16rightNeighborSumPdS_l

.visible .entry _Z16rightNeighborSumPdS_l(
	.param .u64 .ptr .align 1 _Z16rightNeighborSumPdS_l_param_0,
	.param .u64 .ptr .align 1 _Z16rightNeighborSumPdS_l_param_1,
	.param .u64 _Z16rightNeighborSumPdS_l_param_2
)
{
	.reg .pred 	%p<2>;
	.reg .b32 	%r<5>;
	.reg .b64 	%rd<11>;
	.reg .b64 	%fd<4>;

	ld.param.u64 	%rd2, [_Z16rightNeighborSumPdS_l_param_0];
	ld.param.u64 	%rd3, [_Z16rightNeighborSumPdS_l_param_1];
	ld.param.u64 	%rd4, [_Z16rightNeighborSumPdS_l_param_2];
	mov.u32 	%r1, %ctaid.x;
	mov.u32 	%r2, %ntid.x;
	mov.u32 	%r3, %tid.x;
	mad.lo.s32 	%r4, %r1, %r2, %r3;
	cvt.u64.u32 	%rd1, %r4;
	add.s64 	%rd5, %rd4, -1;
	setp.le.s64 	%p1, %rd5, %rd1;
	@%p1 bra 	$L__BB0_2;
	cvta.to.global.u64 	%rd6, %rd3;
	cvta.to.global.u64 	%rd7, %rd2;
	shl.b64 	%rd8, %rd1, 3;
	add.s64 	%rd9, %rd6, %rd8;
	ld.global.f64 	%fd1, [%rd9];
	ld.global.f64 	%fd2, [%rd9+8];
	add.f64 	%fd3, %fd1, %fd2;
	add.s64 	%rd10, %rd7, %rd8;
	st.global.f64 	[%rd10], %fd3;
$L__BB0_2:
	ret;

}


// ===== COMPILED SASS (sm_100) =====

	.target	sm_100

	.elftype	@"ET_EXEC"


//--------------------- .note.nv.tkinfo           --------------------------
	.section	.note.nv.tkinfo,"",@"SHT_NOTE"
	.sectionflags	@"SHF_NOTE_NV_TKINFO"
	.tkinfo
        /*0018*/ 	.word	0x00000002
        /*0030*/ 	.string	""
        /*0030*/ 	.string	"ptxas"
        /*0030*/ 	.string	"Cuda compilation tools, release 13.0, V13.0.88"
        /*0030*/ 	.string	"Build cuda_13.0.r13.0/compiler.36424714_0"
        /*0030*/ 	.string	"-arch sm_100 -m 64 "



//--------------------- .note.nv.cuinfo           --------------------------
	.section	.note.nv.cuinfo,"",@"SHT_NOTE"
	.sectionflags	@"SHF_NOTE_NV_CUINFO"
        /*0018*/ 	.short	0x0002
        /*001a*/ 	.short	0x0064
        /*001c*/ 	.short	0x0082
	.zero		2


//--------------------- .nv.info                  --------------------------
	.section	.nv.info,"",@"SHT_CUDA_INFO"
	.align	4


	//----- nvinfo : EIATTR_REGCOUNT
	.align		4
        /*0000*/ 	.byte	0x04, 0x2f
        /*0002*/ 	.short	(.L_1 - .L_0)
	.align		4
.L_0:
        /*0004*/ 	.word	index@(_Z16rightNeighborSumPdS_l)
        /*0008*/ 	.word	0x0000000c


	//----- nvinfo : EIATTR_FRAME_SIZE
	.align		4
.L_1:
        /*000c*/ 	.byte	0x04, 0x11
        /*000e*/ 	.short	(.L_3 - .L_2)
	.align		4
.L_2:
        /*0010*/ 	.word	index@(_Z16rightNeighborSumPdS_l)
        /*0014*/ 	.word	0x00000000


	//----- nvinfo : EIATTR_MIN_STACK_SIZE
	.align		4
.L_3:
        /*0018*/ 	.byte	0x04, 0x12
        /*001a*/ 	.short	(.L_5 - .L_4)
	.align		4
.L_4:
        /*001c*/ 	.word	index@(_Z16rightNeighborSumPdS_l)
        /*0020*/ 	.word	0x00000000
.L_5:


//--------------------- .nv.compat                --------------------------
	.section	.nv.compat,"",@"SHT_CUDA_COMPAT_INFO"
	.align	4
        /*0000*/ 	.byte	0x02, 0x09, 0x00, 0x00, 0x02, 0x02, 0x01, 0x00, 0x02, 0x05, 0x05, 0x00, 0x03, 0x07, 0x01, 0x01
        /*0010*/ 	.byte	0x02, 0x03, 0x00, 0x00, 0x02, 0x06, 0x01, 0x00, 0x04, 0x0b, 0x08, 0x00, 0x01, 0x00, 0x00, 0x00
        /*0020*/ 	.byte	0x00, 0x00, 0x00, 0x00


//--------------------- .nv.info._Z16rightNeighborSumPdS_l --------------------------
	.section	.nv.info._Z16rightNeighborSumPdS_l,"",@"SHT_CUDA_INFO"
	.sectionflags	@""
	.align	4


	//----- nvinfo : EIATTR_CUDA_API_VERSION
	.align		4
        /*0000*/ 	.byte	0x04, 0x37
        /*0002*/ 	.short	(.L_7 - .L_6)
.L_6:
        /*0004*/ 	.word	0x00000082


	//----- nvinfo : EIATTR_KPARAM_INFO
	.align		4
.L_7:
        /*0008*/ 	.byte	0x04, 0x17
        /*000a*/ 	.short	(.L_9 - .L_8)
.L_8:
        /*000c*/ 	.word	0x00000000
        /*0010*/ 	.short	0x0002
        /*0012*/ 	.short	0x0010
        /*0014*/ 	.byte	0x00, 0xf0, 0x21, 0x00


	//----- nvinfo : EIATTR_KPARAM_INFO
	.align		4
.L_9:
        /*0018*/ 	.byte	0x04, 0x17
        /*001a*/ 	.short	(.L_11 - .L_10)
.L_10:
        /*001c*/ 	.word	0x00000000
        /*0020*/ 	.short	0x0001
        /*0022*/ 	.short	0x0008
        /*0024*/ 	.byte	0x00, 0xf5, 0x21, 0x00


	//----- nvinfo : EIATTR_KPARAM_INFO
	.align		4
.L_11:
        /*0028*/ 	.byte	0x04, 0x17
        /*002a*/ 	.short	(.L_13 - .L_12)
.L_12:
        /*002c*/ 	.word	0x00000000
        /*0030*/ 	.short	0x0000
        /*0032*/ 	.short	0x0000
        /*0034*/ 	.byte	0x00, 0xf5, 0x21, 0x00


	//----- nvinfo : EIATTR_SPARSE_MMA_MASK
	.align		4
.L_13:
        /*0038*/ 	.byte	0x03, 0x50
        /*003a*/ 	.short	0x0000


	//----- nvinfo : EIATTR_MAXREG_COUNT
	.align		4
        /*003c*/ 	.byte	0x03, 0x1b
        /*003e*/ 	.short	0x00ff


	//----- nvinfo : EIATTR_MERCURY_ISA_VERSION
	.align		4
        /*0040*/ 	.byte	0x03, 0x5f
        /*0042*/ 	.short	0x0101


	//----- nvinfo : EIATTR_VRC_CTA_INIT_COUNT
	.align		4
        /*0044*/ 	.byte	0x02, 0x4a
	.zero		1
	.zero		1


	//----- nvinfo : EIATTR_EXIT_INSTR_OFFSETS
	.align		4
        /*0048*/ 	.byte	0x04, 0x1c
        /*004a*/ 	.short	(.L_15 - .L_14)


	//   ....[0]....
.L_14:
        /*004c*/ 	.word	0x000000b0


	//   ....[1]....
        /*0050*/ 	.word	0x00000180


	//----- nvinfo : EIATTR_CBANK_PARAM_SIZE
	.align		4
.L_15:
        /*0054*/ 	.byte	0x03, 0x19
        /*0056*/ 	.short	0x0018


	//----- nvinfo : EIATTR_PARAM_CBANK
	.align		4
        /*0058*/ 	.byte	0x04, 0x0a
        /*005a*/ 	.short	(.L_17 - .L_16)
	.align		4
.L_16:
        /*005c*/ 	.word	index@(.nv.constant0._Z16rightNeighborSumPdS_l)
        /*0060*/ 	.short	0x0380
        /*0062*/ 	.short	0x0018


	//----- nvinfo : EIATTR_SW_WAR
	.align		4
.L_17:
        /*0064*/ 	.byte	0x04, 0x36
        /*0066*/ 	.short	(.L_19 - .L_18)
.L_18:
        /*0068*/ 	.word	0x00000008
.L_19:


//--------------------- .nv.callgraph             --------------------------
	.section	.nv.callgraph,"",@"SHT_CUDA_CALLGRAPH"
	.align	4
	.sectionentsize	8
	.align		4
        /*0000*/ 	.word	0x00000000
	.align		4
        /*0004*/ 	.word	0xffffffff
	.align		4
        /*0008*/ 	.word	0x00000000
	.align		4
        /*000c*/ 	.word	0xfffffffe
	.align		4
        /*0010*/ 	.word	0x00000000
	.align		4
        /*0014*/ 	.word	0xfffffffd
	.align		4
        /*0018*/ 	.word	0x00000000
	.align		4
        /*001c*/ 	.word	0xfffffffc


//--------------------- .text._Z16rightNeighborSumPdS_l --------------------------
	.section	.text._Z16rightNeighborSumPdS_l,"ax",@progbits
	.align	128
        .global         _Z16rightNeighborSumPdS_l
        .type           _Z16rightNeighborSumPdS_l,@function
        .size           _Z16rightNeighborSumPdS_l,(.L_x_1 - _Z16rightNeighborSumPdS_l)
        .other          _Z16rightNeighborSumPdS_l,@"STO_CUDA_ENTRY STV_DEFAULT"
_Z16rightNeighborSumPdS_l:
.text._Z16rightNeighborSumPdS_l:
[----:B------:R-:W-:Y:S01]  /*0000*/  LDC R1, c[0x0][0x37c] ;  /* 0x0000df00ff017b82 */ /* 0x000fe20000000800 */
[----:B------:R-:W0:Y:S07]  /*0010*/  S2R R3, SR_TID.X ;  /* 0x0000000000037919 */ /* 0x000e2e0000002100 */
[----:B------:R-:W0:Y:S01]  /*0020*/  S2UR UR6, SR_CTAID.X ;  /* 0x00000000000679c3 */ /* 0x000e220000002500 */
[----:B------:R-:W1:Y:S07]  /*0030*/  LDCU.64 UR4, c[0x0][0x390] ;  /* 0x00007200ff0477ac */ /* 0x000e6e0008000a00 */
[----:B------:R-:W0:Y:S01]  /*0040*/  LDC R0, c[0x0][0x360] ;  /* 0x0000d800ff007b82 */ /* 0x000e220000000800 */
[----:B-1----:R-:W-:-:S04]  /*0050*/  UIADD3 UR4, UP0, UPT, UR4, -0x1, URZ ;  /* 0xffffffff04047890 */ /* 0x002fc8000ff1e0ff */
[----:B------:R-:W-:-:S06]  /*0060*/  UIADD3.X UR5, UPT, UPT, UR5, -0x1, URZ, UP0, !UPT ;  /* 0xffffffff05057890 */ /* 0x000fcc00087fe4ff */
[----:B------:R-:W-:Y:S02]  /*0070*/  IMAD.U32 R2, RZ, RZ, UR5 ;  /* 0x00000005ff027e24 */ /* 0x000fe4000f8e00ff */
[----:B0-----:R-:W-:-:S05]  /*0080*/  IMAD R0, R0, UR6, R3 ;  /* 0x0000000600007c24 */ /* 0x001fca000f8e0203 */
[----:B------:R-:W-:-:S04]  /*0090*/  ISETP.LT.U32.AND P0, PT, R0, UR4, PT ;  /* 0x0000000400007c0c */ /* 0x000fc8000bf01070 */
[----:B------:R-:W-:-:S13]  /*00a0*/  ISETP.GT.AND.EX P0, PT, R2, RZ, PT, P0 ;  /* 0x000000ff0200720c */ /* 0x000fda0003f04300 */
[----:B------:R-:W-:Y:S05]  /*00b0*/  @!P0 EXIT ;  /* 0x000000000000894d */ /* 0x000fea0003800000 */
[----:B------:R-:W0:Y:S01]  /*00c0*/  LDCU.128 UR8, c[0x0][0x380] ;  /* 0x00007000ff0877ac */ /* 0x000e220008000c00 */
[----:B------:R-:W-:Y:S01]  /*00d0*/  IMAD.SHL.U32 R8, R0, 0x8, RZ ;  /* 0x0000000800087824 */ /* 0x000fe200078e00ff */
[----:B------:R-:W-:Y:S01]  /*00e0*/  SHF.R.U32.HI R0, RZ, 0x1d, R0 ;  /* 0x0000001dff007819 */ /* 0x000fe20000011600 */
[----:B------:R-:W1:Y:S03]  /*00f0*/  LDCU.64 UR4, c[0x0][0x358] ;  /* 0x00006b00ff0477ac */ /* 0x000e660008000a00 */
[----:B0-----:R-:W-:-:S04]  /*0100*/  IADD3 R2, P0, PT, R8, UR10, RZ ;  /* 0x0000000a08027c10 */ /* 0x001fc8000ff1e0ff */
[----:B------:R-:W-:-:S05]  /*0110*/  IADD3.X R3, PT, PT, R0, UR11, RZ, P0, !PT ;  /* 0x0000000b00037c10 */ /* 0x000fca00087fe4ff */
[----:B-1----:R-:W2:Y:S04]  /*0120*/  LDG.E.64 R4, desc[UR4][R2.64] ;  /* 0x0000000402047981 */ /* 0x002ea8000c1e1b00 */
[----:B------:R-:W2:Y:S01]  /*0130*/  LDG.E.64 R6, desc[UR4][R2.64+0x8] ;  /* 0x0000080402067981 */ /* 0x000ea2000c1e1b00 */
[----:B------:R-:W-:-:S04]  /*0140*/  IADD3 R8, P0, PT, R8, UR8, RZ ;  /* 0x0000000808087c10 */ /* 0x000fc8000ff1e0ff */
[----:B------:R-:W-:Y:S01]  /*0150*/  IADD3.X R9, PT, PT, R0, UR9, RZ, P0, !PT ;  /* 0x0000000900097c10 */ /* 0x000fe200087fe4ff */
[----:B--2---:R-:W-:-:S07]  /*0160*/  DADD R4, R4, R6 ;  /* 0x0000000004047229 */ /* 0x004fce0000000006 */
[----:B------:R-:W-:Y:S01]  /*0170*/  STG.E.64 desc[UR4][R8.64], R4 ;  /* 0x0000000408007986 */ /* 0x000fe2000c101b04 */
[----:B------:R-:W-:Y:S05]  /*0180*/  EXIT ;  /* 0x000000000000794d */ /* 0x000fea0003800000 */
.L_x_0:
[----:B------:R-:W-:-:S00]  /*0190*/  BRA `(.L_x_0) ;  /* 0xfffffffc00fc7947 */ /* 0x000fc0000383ffff */
[----:B------:R-:W-:-:S00]  /*01a0*/  NOP ;  /* 0x0000000000007918 */ /* 0x000fc00000000000 */
        /* <DEDUP_REMOVED lines=13> */
.L_x_1:


//--------------------- .nv.shared.reserved.0     --------------------------
	.section	.nv.shared.reserved.0,"aw",@nobits
	.weak		__nv_reservedSMEM_offset_0_alias
	.size		__nv_reservedSMEM_offset_0_alias, 0, 64
	.other		__nv_reservedSMEM_offset_0_alias,@"STO_CUDA_RESERVED_SHARED STV_DEFAULT"
__nv_reservedSMEM_offset_0_alias:
	.zero		0
	.zero		64


//--------------------- .nv.constant0._Z16rightNeighborSumPdS_l --------------------------
	.section	.nv.constant0._Z16rightNeighborSumPdS_l,"a",@progbits
	.sectionflags	@""
	.align	4
.nv.constant0._Z16rightNeighborSumPdS_l:
	.zero		920


//--------------------- SYMBOLS --------------------------

	.type		.nv.reservedSmem.offset0,@object
	.size		.nv.reservedSmem.offset0,0x4
